	.headerflags	@"EF_CUDA_TEXMODE_UNIFIED EF_CUDA_64BIT_ADDRESS EF_CUDA_ACCELERATORS EF_CUDA_SM90 EF_CUDA_VIRTUAL_SM(EF_CUDA_SM90)"
	.elftype	@"ET_EXEC"


//--------------------- .nv.info                  --------------------------
	.section	.nv.info,"",@"SHT_CUDA_INFO"
	.align	4


	//----- nvinfo : EIATTR_REGCOUNT
	.align		4
        /*0000*/ 	.byte	0x04, 0x2f
        /*0002*/ 	.short	(.L_3 - .L_2)
	.align		4
.L_2:
        /*0004*/ 	.word	index@(triton_poi_fused__native_batch_norm_legit_no_training_hardtanh_10)
        /*0008*/ 	.word	0x00000010


	//----- nvinfo : EIATTR_MIN_STACK_SIZE
	.align		4
.L_3:
        /*000c*/ 	.byte	0x04, 0x12
        /*000e*/ 	.short	(.L_5 - .L_4)
	.align		4
.L_4:
        /*0010*/ 	.word	index@(triton_poi_fused__native_batch_norm_legit_no_training_hardtanh_10)
        /*0014*/ 	.word	0x00000000


	//----- nvinfo : EIATTR_FRAME_SIZE
	.align		4
.L_5:
        /*0018*/ 	.byte	0x04, 0x11
        /*001a*/ 	.short	(.L_7 - .L_6)
	.align		4
.L_6:
        /*001c*/ 	.word	index@(triton_poi_fused__native_batch_norm_legit_no_training_hardtanh_10)
        /*0020*/ 	.word	0x00000000


	//----- nvinfo : EIATTR_MIN_STACK_SIZE
	.align		4
.L_7:
        /*0024*/ 	.byte	0x04, 0x12
        /*0026*/ 	.short	(.L_9 - .L_8)
	.align		4
.L_8:
        /*0028*/ 	.word	index@(triton_poi_fused__native_batch_norm_legit_no_training_hardtanh_10)
        /*002c*/ 	.word	0x00000000
.L_9:


//--------------------- .nv.info.triton_poi_fused__native_batch_norm_legit_no_training_hardtanh_10 --------------------------
	.section	.nv.info.triton_poi_fused__native_batch_norm_legit_no_training_hardtanh_10,"",@"SHT_CUDA_INFO"
	.sectionflags	@""
	.align	4


	//----- nvinfo : EIATTR_CUDA_API_VERSION
	.align		4
        /*0000*/ 	.byte	0x04, 0x37
        /*0002*/ 	.short	(.L_11 - .L_10)
.L_10:
        /*0004*/ 	.word	0x0000007c


	//----- nvinfo : EIATTR_KPARAM_INFO
	.align		4
.L_11:
        /*0008*/ 	.byte	0x04, 0x17
        /*000a*/ 	.short	(.L_13 - .L_12)
.L_12:
        /*000c*/ 	.word	0x00000000
        /*0010*/ 	.short	0x0006
        /*0012*/ 	.short	0x0030
        /*0014*/ 	.byte	0x00, 0xf0, 0x11, 0x00


	//----- nvinfo : EIATTR_KPARAM_INFO
	.align		4
.L_13:
        /*0018*/ 	.byte	0x04, 0x17
        /*001a*/ 	.short	(.L_15 - .L_14)
.L_14:
        /*001c*/ 	.word	0x00000000
        /*0020*/ 	.short	0x0005
        /*0022*/ 	.short	0x0028
        /*0024*/ 	.byte	0x00, 0xf4, 0x21, 0x00


	//----- nvinfo : EIATTR_KPARAM_INFO
	.align		4
.L_15:
        /*0028*/ 	.byte	0x04, 0x17
        /*002a*/ 	.short	(.L_17 - .L_16)
.L_16:
        /*002c*/ 	.word	0x00000000
        /*0030*/ 	.short	0x0004
        /*0032*/ 	.short	0x0020
        /*0034*/ 	.byte	0x00, 0xf4, 0x21, 0x00


	//----- nvinfo : EIATTR_KPARAM_INFO
	.align		4
.L_17:
        /*0038*/ 	.byte	0x04, 0x17
        /*003a*/ 	.short	(.L_19 - .L_18)
.L_18:
        /*003c*/ 	.word	0x00000000
        /*0040*/ 	.short	0x0003
        /*0042*/ 	.short	0x0018
        /*0044*/ 	.byte	0x00, 0xf4, 0x21, 0x00


	//----- nvinfo : EIATTR_KPARAM_INFO
	.align		4
.L_19:
        /*0048*/ 	.byte	0x04, 0x17
        /*004a*/ 	.short	(.L_21 - .L_20)
.L_20:
        /*004c*/ 	.word	0x00000000
        /*0050*/ 	.short	0x0002
        /*0052*/ 	.short	0x0010
        /*0054*/ 	.byte	0x00, 0xf4, 0x21, 0x00


	//----- nvinfo : EIATTR_KPARAM_INFO
	.align		4
.L_21:
        /*0058*/ 	.byte	0x04, 0x17
        /*005a*/ 	.short	(.L_23 - .L_22)
.L_22:
        /*005c*/ 	.word	0x00000000
        /*0060*/ 	.short	0x0001
        /*0062*/ 	.short	0x0008
        /*0064*/ 	.byte	0x00, 0xf4, 0x21, 0x00


	//----- nvinfo : EIATTR_KPARAM_INFO
	.align		4
.L_23:
        /*0068*/ 	.byte	0x04, 0x17
        /*006a*/ 	.short	(.L_25 - .L_24)
.L_24:
        /*006c*/ 	.word	0x00000000
        /*0070*/ 	.short	0x0000
        /*0072*/ 	.short	0x0000
        /*0074*/ 	.byte	0x00, 0xf4, 0x21, 0x00


	//----- nvinfo : EIATTR_SPARSE_MMA_MASK
	.align		4
.L_25:
        /*0078*/ 	.byte	0x03, 0x50
        /*007a*/ 	.short	0x0000


	//----- nvinfo : EIATTR_MAXREG_COUNT
	.align		4
        /*007c*/ 	.byte	0x03, 0x1b
        /*007e*/ 	.short	0x00ff


	//----- nvinfo : EIATTR_EXIT_INSTR_OFFSETS
	.align		4
        /*0080*/ 	.byte	0x04, 0x1c
        /*0082*/ 	.short	(.L_27 - .L_26)


	//   ....[0]....
.L_26:
        /*0084*/ 	.word	0x00000420


	//----- nvinfo : EIATTR_REQNTID
	.align		4
.L_27:
        /*0088*/ 	.byte	0x04, 0x10
        /*008a*/ 	.short	(.L_29 - .L_28)
.L_28:
        /*008c*/ 	.word	0x00000100
        /*0090*/ 	.word	0x00000001
        /*0094*/ 	.word	0x00000001


	//----- nvinfo : EIATTR_CBANK_PARAM_SIZE
	.align		4
.L_29:
        /*0098*/ 	.byte	0x03, 0x19
        /*009a*/ 	.short	0x0034


	//----- nvinfo : EIATTR_PARAM_CBANK
	.align		4
        /*009c*/ 	.byte	0x04, 0x0a
        /*009e*/ 	.short	(.L_31 - .L_30)
	.align		4
.L_30:
        /*00a0*/ 	.word	index@(.nv.constant0.triton_poi_fused__native_batch_norm_legit_no_training_hardtanh_10)
        /*00a4*/ 	.short	0x0210
        /*00a6*/ 	.short	0x0034


	//----- nvinfo : EIATTR_SW_WAR
	.align		4
.L_31:
        /*00a8*/ 	.byte	0x04, 0x36
        /*00aa*/ 	.short	(.L_33 - .L_32)
.L_32:
        /*00ac*/ 	.word	0x00000008
.L_33:


//--------------------- .nv.callgraph             --------------------------
	.section	.nv.callgraph,"",@"SHT_CUDA_CALLGRAPH"
	.align	4
	.sectionentsize	8
	.align		4
        /*0000*/ 	.word	0x00000000
	.align		4
        /*0004*/ 	.word	0xffffffff
	.align		4
        /*0008*/ 	.word	0x00000000
	.align		4
        /*000c*/ 	.word	0xfffffffe
	.align		4
        /*0010*/ 	.word	0x00000000
	.align		4
        /*0014*/ 	.word	0xfffffffd
	.align		4
        /*0018*/ 	.word	0x00000000
	.align		4
        /*001c*/ 	.word	0xfffffffc


//--------------------- .nv.constant4             --------------------------
	.section	.nv.constant4,"a",@progbits
	.align	8
	.align		8
.nv.constant4:
        /*0000*/ 	.dword	_$_str
	.align		8
        /*0008*/ 	.dword	_$_str_$_2


//--------------------- .text.triton_poi_fused__native_batch_norm_legit_no_training_hardtanh_10 --------------------------
	.section	.text.triton_poi_fused__native_batch_norm_legit_no_training_hardtanh_10,"ax",@progbits
	.align	128
        .global         triton_poi_fused__native_batch_norm_legit_no_training_hardtanh_10
        .type           triton_poi_fused__native_batch_norm_legit_no_training_hardtanh_10,@function
        .size           triton_poi_fused__native_batch_norm_legit_no_training_hardtanh_10,(.L_x_1 - triton_poi_fused__native_batch_norm_legit_no_training_hardtanh_10)
        .other          triton_poi_fused__native_batch_norm_legit_no_training_hardtanh_10,@"STO_CUDA_ENTRY STV_DEFAULT"
triton_poi_fused__native_batch_norm_legit_no_training_hardtanh_10:
.text.triton_poi_fused__native_batch_norm_legit_no_training_hardtanh_10:
[----:B------:R-:W-:Y:S01]  /*0000*/  LDC R1, c[0x0][0x28] ;  /* 0x00000a00ff017b82 */ /* 0x000fe20000000800 */
[----:B------:R-:W1:Y:S07]  /*0010*/  S2R R0, SR_TID.X ;  /* 0x0000000000007919 */ /* 0x000e6e0000002100 */
[----:B------:R-:W2:Y:S01]  /*0020*/  LDC.64 R2, c[0x0][0x220] ;  /* 0x00008800ff027b82 */ /* 0x000ea20000000a00 */
[----:B------:R-:W-:Y:S01]  /*0030*/  ULDC.64 UR4, c[0x0][0x208] ;  /* 0x0000820000047ab9 */ /* 0x000fe20000000a00 */
[----:B------:R-:W3:Y:S06]  /*0040*/  S2R R5, SR_CTAID.X ;  /* 0x0000000000057919 */ /* 0x000eec0000002500 */
[----:B------:R-:W4:Y:S08]  /*0050*/  LDC.64 R6, c[0x0][0x218] ;  /* 0x00008600ff067b82 */ /* 0x000f300000000a00 */
[----:B------:R-:W5:Y:S08]  /*0060*/  LDC.64 R8, c[0x0][0x228] ;  /* 0x00008a00ff087b82 */ /* 0x000f700000000a00 */
[----:B------:R-:W5:Y:S01]  /*0070*/  LDC.64 R10, c[0x0][0x230] ;  /* 0x00008c00ff0a7b82 */ /* 0x000f620000000a00 */
[----:B-1----:R-:W-:-:S04]  /*0080*/  SHF.L.U32 R0, R0, 0x1, RZ ;  /* 0x0000000100007819 */ /* 0x002fc800000006ff */
[----:B------:R-:W-:-:S04]  /*0090*/  LOP3.LUT R0, R0, 0x1fe, RZ, 0xc0, !PT ;  /* 0x000001fe00007812 */ /* 0x000fc800078ec0ff */
[----:B---3--:R-:W-:-:S05]  /*00a0*/  LEA R0, R5, R0, 0x9 ;  /* 0x0000000005007211 */ /* 0x008fca00078e48ff */
[----:B------:R-:W-:-:S05]  /*00b0*/  IMAD.HI R4, R0, 0x38e38e39, RZ ;  /* 0x38e38e3900047827 */ /* 0x000fca00078e02ff */
[----:B------:R-:W-:-:S04]  /*00c0*/  SHF.R.U32.HI R5, RZ, 0x1f, R4 ;  /* 0x0000001fff057819 */ /* 0x000fc80000011604 */
[----:B------:R-:W-:-:S05]  /*00d0*/  LEA.HI.SX32 R5, R4, R5, 0x1b ;  /* 0x0000000504057211 */ /* 0x000fca00078fdaff */
[----:B------:R-:W-:Y:S02]  /*00e0*/  IMAD R13, R5, -0x90, R0 ;  /* 0xffffff70050d7824 */ /* 0x000fe400078e0200 */
[----:B------:R-:W1:Y:S02]  /*00f0*/  LDC.64 R4, c[0x0][0x210] ;  /* 0x00008400ff047b82 */ /* 0x000e640000000a00 */
[----:B--2---:R-:W-:-:S06]  /*0100*/  IMAD.WIDE R2, R13, 0x4, R2 ;  /* 0x000000040d027825 */ /* 0x004fcc00078e0202 */
[----:B------:R-:W2:Y:S01]  /*0110*/  LDG.E.EL.64 R2, desc[UR4][R2.64] ;  /* 0x0000000402027981 */ /* 0x000ea2000c2e1b00 */
[----:B----4-:R-:W-:-:S04]  /*0120*/  IMAD.WIDE R6, R13, 0x4, R6 ;  /* 0x000000040d067825 */ /* 0x010fc800078e0206 */
[C---:B-----5:R-:W-:Y:S02]  /*0130*/  IMAD.WIDE R8, R13.reuse, 0x4, R8 ;  /* 0x000000040d087825 */ /* 0x060fe400078e0208 */
[----:B------:R-:W3:Y:S02]  /*0140*/  LDG.E.EL.64 R6, desc[UR4][R6.64] ;  /* 0x0000000406067981 */ /* 0x000ee4000c2e1b00 */
[----:B0-----:R-:W-:Y:S02]  /*0150*/  IMAD.WIDE R10, R13, 0x4, R10 ;  /* 0x000000040d0a7825 */ /* 0x001fe400078e020a */
[----:B------:R-:W4:Y:S04]  /*0160*/  LDG.E.EL.64 R8, desc[UR4][R8.64] ;  /* 0x0000000408087981 */ /* 0x000f28000c2e1b00 */
[----:B------:R-:W4:Y:S01]  /*0170*/  LDG.E.EL.64 R10, desc[UR4][R10.64] ;  /* 0x000000040a0a7981 */ /* 0x000f22000c2e1b00 */
[----:B-1----:R-:W-:-:S06]  /*0180*/  IMAD.WIDE R4, R0, 0x4, R4 ;  /* 0x0000000400047825 */ /* 0x002fcc00078e0204 */
[----:B------:R-:W3:Y:S01]  /*0190*/  LDG.E.64 R4, desc[UR4][R4.64] ;  /* 0x0000000404047981 */ /* 0x000ee2000c1e1b00 */
[----:B--2---:R-:W-:Y:S01]  /*01a0*/  FADD R2, R2, 9.9999997473787516356e-06 ;  /* 0x3727c5ac02027421 */ /* 0x004fe20000000000 */
[----:B------:R-:W-:-:S03]  /*01b0*/  FADD R3, R3, 9.9999997473787516356e-06 ;  /* 0x3727c5ac03037421 */ /* 0x000fc60000000000 */
[----:B------:R-:W0:Y:S08]  /*01c0*/  MUFU.SQRT R12, R2 ;  /* 0x00000002000c7308 */ /* 0x000e300000002000 */
[----:B------:R-:W1:Y:S01]  /*01d0*/  MUFU.SQRT R13, R3 ;  /* 0x00000003000d7308 */ /* 0x000e620000002000 */
[C---:B0-----:R-:W-:Y:S02]  /*01e0*/  FSETP.GT.AND P0, PT, R12.reuse, 8.50705917302346158658e+37, PT ;  /* 0x7e8000000c00780b */ /* 0x041fe40003f04000 */
[----:B------:R-:W-:-:S02]  /*01f0*/  FSETP.GEU.AND P2, PT, R12, 1.175494350822287508e-38, PT ;  /* 0x008000000c00780b */ /* 0x000fc40003f4e000 */
[C---:B-1----:R-:W-:Y:S02]  /*0200*/  FSETP.GT.AND P1, PT, R13.reuse, 8.50705917302346158658e+37, PT ;  /* 0x7e8000000d00780b */ /* 0x042fe40003f24000 */
[----:B------:R-:W-:-:S07]  /*0210*/  FSETP.GEU.AND P3, PT, R13, 1.175494350822287508e-38, PT ;  /* 0x008000000d00780b */ /* 0x000fce0003f6e000 */
[----:B------:R-:W-:Y:S01]  /*0220*/  @P0 FMUL R12, R12, 0.25 ;  /* 0x3e8000000c0c0820 */ /* 0x000fe20000400000 */
[----:B------:R-:W-:-:S03]  /*0230*/  HFMA2.MMA R2, -RZ, RZ, 1.625, 0 ;  /* 0x3e800000ff027435 */ /* 0x000fc600000001ff */
[----:B------:R-:W-:Y:S01]  /*0240*/  @!P2 FMUL R12, R12, 16777216 ;  /* 0x4b8000000c0ca820 */ /* 0x000fe20000400000 */
[----:B------:R-:W-:-:S04]  /*0250*/  @P1 FMUL R13, R13, 0.25 ;  /* 0x3e8000000d0d1820 */ /* 0x000fc80000400000 */
[----:B------:R-:W-:Y:S01]  /*0260*/  @!P3 FMUL R13, R13, 16777216 ;  /* 0x4b8000000d0db820 */ /* 0x000fe20000400000 */
[----:B------:R-:W0:Y:S01]  /*0270*/  MUFU.RCP R12, R12 ;  /* 0x0000000c000c7308 */ /* 0x000e220000001000 */
[----:B------:R-:W-:-:S07]  /*0280*/  FSEL R3, R2, 1, P0 ;  /* 0x3f80000002037808 */ /* 0x000fce0000000000 */
[----:B------:R-:W1:Y:S01]  /*0290*/  MUFU.RCP R13, R13 ;  /* 0x0000000d000d7308 */ /* 0x000e620000001000 */
[----:B------:R-:W-:Y:S01]  /*02a0*/  FSEL R2, R2, 1, P1 ;  /* 0x3f80000002027808 */ /* 0x000fe20000800000 */
[----:B------:R-:W-:Y:S01]  /*02b0*/  @!P2 FMUL R3, R3, 16777216 ;  /* 0x4b8000000303a820 */ /* 0x000fe20000400000 */
[----:B---3--:R-:W-:-:S03]  /*02c0*/  FADD R4, R4, -R6 ;  /* 0x8000000604047221 */ /* 0x008fc60000000000 */
[----:B------:R-:W-:Y:S01]  /*02d0*/  @!P3 FMUL R2, R2, 16777216 ;  /* 0x4b8000000202b820 */ /* 0x000fe20000400000 */
[----:B0-----:R-:W-:Y:S01]  /*02e0*/  FMUL R3, R12, R3 ;  /* 0x000000030c037220 */ /* 0x001fe20000400000 */
[----:B------:R-:W-:-:S03]  /*02f0*/  FADD R5, R5, -R7 ;  /* 0x8000000705057221 */ /* 0x000fc60000000000 */
[----:B------:R-:W-:Y:S01]  /*0300*/  FMUL R7, R4, R3 ;  /* 0x0000000304077220 */ /* 0x000fe20000400000 */
[----:B-1----:R-:W-:-:S03]  /*0310*/  FMUL R2, R13, R2 ;  /* 0x000000020d027220 */ /* 0x002fc60000400000 */
[----:B----4-:R-:W-:Y:S01]  /*0320*/  FFMA R7, R8, R7, R10 ;  /* 0x0000000708077223 */ /* 0x010fe2000000000a */
[----:B------:R-:W-:Y:S02]  /*0330*/  FMUL R4, R5, R2 ;  /* 0x0000000205047220 */ /* 0x000fe40000400000 */
[----:B------:R-:W0:Y:S02]  /*0340*/  LDC.64 R2, c[0x0][0x238] ;  /* 0x00008e00ff027b82 */ /* 0x000e240000000a00 */
[----:B------:R-:W-:Y:S01]  /*0350*/  FFMA R4, R9, R4, R11 ;  /* 0x0000000409047223 */ /* 0x000fe2000000000b */
[----:B------:R-:W-:-:S04]  /*0360*/  FSETP.GTU.AND P0, PT, R7, RZ, PT ;  /* 0x000000ff0700720b */ /* 0x000fc80003f0c000 */
[C---:B------:R-:W-:Y:S02]  /*0370*/  FSETP.GTU.AND P1, PT, R4.reuse, RZ, PT ;  /* 0x000000ff0400720b */ /* 0x040fe40003f2c000 */
[----:B------:R-:W-:Y:S02]  /*0380*/  FSEL R6, R7, RZ, P0 ;  /* 0x000000ff07067208 */ /* 0x000fe40000000000 */
[----:B------:R-:W-:Y:S02]  /*0390*/  FSEL R7, R4, RZ, P1 ;  /* 0x000000ff04077208 */ /* 0x000fe40000800000 */
[C---:B------:R-:W-:Y:S02]  /*03a0*/  FSETP.GEU.AND P2, PT, R6.reuse, 6, PT ;  /* 0x40c000000600780b */ /* 0x040fe40003f4e000 */
[----:B------:R-:W-:Y:S02]  /*03b0*/  FSETP.GEU.AND P3, PT, R7, 6, PT ;  /* 0x40c000000700780b */ /* 0x000fe40003f6e000 */
[----:B------:R-:W-:-:S02]  /*03c0*/  FSETP.NAN.AND P0, PT, R6, R6, PT ;  /* 0x000000060600720b */ /* 0x000fc40003f08000 */
[----:B------:R-:W-:Y:S01]  /*03d0*/  FSETP.NAN.AND P1, PT, R7, R7, PT ;  /* 0x000000070700720b */ /* 0x000fe20003f28000 */
[----:B0-----:R-:W-:-:S06]  /*03e0*/  IMAD.WIDE R2, R0, 0x4, R2 ;  /* 0x0000000400027825 */ /* 0x001fcc00078e0202 */
[----:B------:R-:W-:Y:S02]  /*03f0*/  @P2 SEL R6, R6, 0x40c00000, P0 ;  /* 0x40c0000006062807 */ /* 0x000fe40000000000 */
[----:B------:R-:W-:-:S05]  /*0400*/  @P3 SEL R7, R7, 0x40c00000, P1 ;  /* 0x40c0000007073807 */ /* 0x000fca0000800000 */
[----:B------:R-:W-:Y:S01]  /*0410*/  STG.E.64 desc[UR4][R2.64], R6 ;  /* 0x0000000602007986 */ /* 0x000fe2000c101b04 */
[----:B------:R-:W-:Y:S05]  /*0420*/  EXIT ;  /* 0x000000000000794d */ /* 0x000fea0003800000 */
.L_x_0:
[----:B------:R-:W-:-:S00]  /*0430*/  BRA `(.L_x_0) ;  /* 0xfffffffc00fc7947 */ /* 0x000fc0000383ffff */
[----:B------:R-:W-:-:S00]  /*0440*/  NOP ;  /* 0x0000000000007918 */ /* 0x000fc00000000000 */
        /* <DEDUP_REMOVED lines=11> */
.L_x_1:


//--------------------- .nv.global.init           --------------------------
	.section	.nv.global.init,"aw",@progbits
.nv.global.init:
	.type		_$_str,@object
	.size		_$_str,(_$_str_$_2 - _$_str)
_$_str:
        /*0000*/ 	.byte	0x5f, 0x5f, 0x43, 0x55, 0x44, 0x41, 0x5f, 0x46, 0x54, 0x5a, 0x00
	.type		_$_str_$_2,@object
	.size		_$_str_$_2,(.L_1 - _$_str_$_2)
_$_str_$_2:
        /*000b*/ 	.byte	0x5f, 0x5f, 0x43, 0x55, 0x44, 0x41, 0x5f, 0x50, 0x52, 0x45, 0x43, 0x5f, 0x53, 0x51, 0x52, 0x54
        /*001b*/ 	.byte	0x00
.L_1:


//--------------------- .nv.constant0.triton_poi_fused__native_batch_norm_legit_no_training_hardtanh_10 --------------------------
	.section	.nv.constant0.triton_poi_fused__native_batch_norm_legit_no_training_hardtanh_10,"a",@progbits
	.sectionflags	@""
	.align	4
.nv.constant0.triton_poi_fused__native_batch_norm_legit_no_training_hardtanh_10:
	.zero		580
